//
// Generated by NVIDIA NVVM Compiler
//
// Compiler Build ID: CL-36424714
// Cuda compilation tools, release 13.0, V13.0.88
// Based on NVVM 20.0.0
//

.version 9.0
.target sm_100
.address_size 64

	// .globl	_Z11messyKernelv

.visible .entry _Z11messyKernelv()
{


	ret;

}


// ===== COMPILED SASS (sm_100) =====

	.target	sm_100

	.elftype	@"ET_EXEC"


//--------------------- .note.nv.tkinfo           --------------------------
	.section	.note.nv.tkinfo,"",@"SHT_NOTE"
	.sectionflags	@"SHF_NOTE_NV_TKINFO"
	.tkinfo
        /*0018*/ 	.word	0x00000002
        /*0030*/ 	.string	""
        /*0030*/ 	.string	"ptxas"
        /*0030*/ 	.string	"Cuda compilation tools, release 13.0, V13.0.88"
        /*0030*/ 	.string	"Build cuda_13.0.r13.0/compiler.36424714_0"
        /*0030*/ 	.string	"-arch sm_100 -m 64 "



//--------------------- .note.nv.cuinfo           --------------------------
	.section	.note.nv.cuinfo,"",@"SHT_NOTE"
	.sectionflags	@"SHF_NOTE_NV_CUINFO"
        /*0018*/ 	.short	0x0002
        /*001a*/ 	.short	0x0064
        /*001c*/ 	.short	0x0082
	.zero		2


//--------------------- .nv.info                  --------------------------
	.section	.nv.info,"",@"SHT_CUDA_INFO"
	.align	4


	//----- nvinfo : EIATTR_REGCOUNT
	.align		4
        /*0000*/ 	.byte	0x04, 0x2f
        /*0002*/ 	.short	(.L_1 - .L_0)
	.align		4
.L_0:
        /*0004*/ 	.word	index@(_Z11messyKernelv)
        /*0008*/ 	.word	0x00000004


	//----- nvinfo : EIATTR_FRAME_SIZE
	.align		4
.L_1:
        /*000c*/ 	.byte	0x04, 0x11
        /*000e*/ 	.short	(.L_3 - .L_2)
	.align		4
.L_2:
        /*0010*/ 	.word	index@(_Z11messyKernelv)
        /*0014*/ 	.word	0x00000000


	//----- nvinfo : EIATTR_MIN_STACK_SIZE
	.align		4
.L_3:
        /*0018*/ 	.byte	0x04, 0x12
        /*001a*/ 	.short	(.L_5 - .L_4)
	.align		4
.L_4:
        /*001c*/ 	.word	index@(_Z11messyKernelv)
        /*0020*/ 	.word	0x00000000
.L_5:


//--------------------- .nv.compat                --------------------------
	.section	.nv.compat,"",@"SHT_CUDA_COMPAT_INFO"
	.align	4
        /*0000*/ 	.byte	0x02, 0x09, 0x00, 0x00, 0x02, 0x02, 0x01, 0x00, 0x02, 0x05, 0x05, 0x00, 0x03, 0x07, 0x01, 0x01
        /*0010*/ 	.byte	0x02, 0x03, 0x00, 0x00, 0x02, 0x06, 0x01, 0x00, 0x04, 0x0b, 0x08, 0x00, 0x09, 0x00, 0x00, 0x00
        /*0020*/ 	.byte	0x00, 0x00, 0x00, 0x00


//--------------------- .nv.info._Z11messyKernelv --------------------------
	.section	.nv.info._Z11messyKernelv,"",@"SHT_CUDA_INFO"
	.sectionflags	@""
	.align	4


	//----- nvinfo : EIATTR_CUDA_API_VERSION
	.align		4
        /*0000*/ 	.byte	0x04, 0x37
        /*0002*/ 	.short	(.L_7 - .L_6)
.L_6:
        /*0004*/ 	.word	0x00000082


	//----- nvinfo : EIATTR_SPARSE_MMA_MASK
	.align		4
.L_7:
        /*0008*/ 	.byte	0x03, 0x50
        /*000a*/ 	.short	0x0000


	//----- nvinfo : EIATTR_MAXREG_COUNT
	.align		4
        /*000c*/ 	.byte	0x03, 0x1b
        /*000e*/ 	.short	0x00ff


	//----- nvinfo : EIATTR_MERCURY_ISA_VERSION
	.align		4
        /*0010*/ 	.byte	0x03, 0x5f
        /*0012*/ 	.short	0x0101


	//----- nvinfo : EIATTR_VRC_CTA_INIT_COUNT
	.align		4
        /*0014*/ 	.byte	0x02, 0x4a
	.zero		1
	.zero		1


	//----- nvinfo : EIATTR_EXIT_INSTR_OFFSETS
	.align		4
        /*0018*/ 	.byte	0x04, 0x1c
        /*001a*/ 	.short	(.L_9 - .L_8)


	//   ....[0]....
.L_8:
        /*001c*/ 	.word	0x00000010


	//----- nvinfo : EIATTR_SW_WAR
	.align		4
.L_9:
        /*0020*/ 	.byte	0x04, 0x36
        /*0022*/ 	.short	(.L_11 - .L_10)
.L_10:
        /*0024*/ 	.word	0x00000008
.L_11:


//--------------------- .nv.callgraph             --------------------------
	.section	.nv.callgraph,"",@"SHT_CUDA_CALLGRAPH"
	.align	4
	.sectionentsize	8
	.align		4
        /*0000*/ 	.word	0x00000000
	.align		4
        /*0004*/ 	.word	0xffffffff
	.align		4
        /*0008*/ 	.word	0x00000000
	.align		4
        /*000c*/ 	.word	0xfffffffe
	.align		4
        /*0010*/ 	.word	0x00000000
	.align		4
        /*0014*/ 	.word	0xfffffffd
	.align		4
        /*0018*/ 	.word	0x00000000
	.align		4
        /*001c*/ 	.word	0xfffffffc


//--------------------- .text._Z11messyKernelv    --------------------------
	.section	.text._Z11messyKernelv,"ax",@progbits
	.align	128
        .global         _Z11messyKernelv
        .type           _Z11messyKernelv,@function
        .size           _Z11messyKernelv,(.L_x_1 - _Z11messyKernelv)
        .other          _Z11messyKernelv,@"STO_CUDA_ENTRY STV_DEFAULT"
_Z11messyKernelv:
.text._Z11messyKernelv:
[----:B------:R-:W-:Y:S01]  /*0000*/  LDC R1, c[0x0][0x37c] ;  /* 0x0000df00ff017b82 */ /* 0x000fe20000000800 */
[----:B------:R-:W-:Y:S05]  /*0010*/  EXIT ;  /* 0x000000000000794d */ /* 0x000fea0003800000 */
.L_x_0:
[----:B------:R-:W-:-:S00]  /*0020*/  BRA `(.L_x_0) ;  /* 0xfffffffc00fc7947 */ /* 0x000fc0000383ffff */
[----:B------:R-:W-:-:S00]  /*0030*/  NOP ;  /* 0x0000000000007918 */ /* 0x000fc00000000000 */
        /* <DEDUP_REMOVED lines=12> */
.L_x_1:


//--------------------- .nv.shared.reserved.0     --------------------------
	.section	.nv.shared.reserved.0,"aw",@nobits
	.weak		__nv_reservedSMEM_offset_0_alias
	.size		__nv_reservedSMEM_offset_0_alias, 0, 64
	.other		__nv_reservedSMEM_offset_0_alias,@"STO_CUDA_RESERVED_SHARED STV_DEFAULT"
__nv_reservedSMEM_offset_0_alias:
	.zero		0
	.zero		64


//--------------------- .nv.constant0._Z11messyKernelv --------------------------
	.section	.nv.constant0._Z11messyKernelv,"a",@progbits
	.sectionflags	@""
	.align	4
.nv.constant0._Z11messyKernelv:
	.zero		896


//--------------------- SYMBOLS --------------------------

	.type		.nv.reservedSmem.offset0,@object
	.size		.nv.reservedSmem.offset0,0x4
